//
// Generated by NVIDIA NVVM Compiler
//
// Compiler Build ID: CL-36424714
// Cuda compilation tools, release 13.0, V13.0.88
// Based on NVVM 20.0.0
//

.version 9.0
.target sm_100
.address_size 64

	// .globl	find_apparent_pairs

.visible .entry find_apparent_pairs(
	.param .u64 .ptr .align 1 find_apparent_pairs_param_0,
	.param .u64 .ptr .align 1 find_apparent_pairs_param_1,
	.param .u64 .ptr .align 1 find_apparent_pairs_param_2,
	.param .u32 find_apparent_pairs_param_3
)
{
	.reg .pred 	%p<3>;
	.reg .b32 	%r<11>;
	.reg .b64 	%rd<13>;

	ld.param.u64 	%rd1, [find_apparent_pairs_param_0];
	ld.param.u64 	%rd2, [find_apparent_pairs_param_1];
	ld.param.u64 	%rd3, [find_apparent_pairs_param_2];
	ld.param.u32 	%r3, [find_apparent_pairs_param_3];
	mov.u32 	%r4, %ctaid.x;
	mov.u32 	%r5, %ntid.x;
	mov.u32 	%r6, %tid.x;
	mad.lo.s32 	%r1, %r4, %r5, %r6;
	setp.ge.s32 	%p1, %r1, %r3;
	@%p1 bra 	$L__BB0_3;
	cvta.to.global.u64 	%rd4, %rd1;
	mul.wide.s32 	%rd5, %r1, 4;
	add.s64 	%rd6, %rd4, %rd5;
	ld.global.nc.u32 	%r2, [%rd6];
	ld.global.nc.u32 	%r7, [%rd6+4];
	sub.s32 	%r8, %r7, %r2;
	setp.ne.s32 	%p2, %r8, 1;
	@%p2 bra 	$L__BB0_3;
	cvta.to.global.u64 	%rd7, %rd2;
	mul.wide.s32 	%rd8, %r2, 4;
	add.s64 	%rd9, %rd7, %rd8;
	ld.global.nc.u32 	%r9, [%rd9];
	cvta.to.global.u64 	%rd10, %rd3;
	mul.wide.s32 	%rd11, %r9, 4;
	add.s64 	%rd12, %rd10, %rd11;
	atom.relaxed.global.cas.b32 	%r10, [%rd12], -1, %r1;
$L__BB0_3:
	ret;

}
	// .globl	mark_apparent_cleared
.visible .entry mark_apparent_cleared(
	.param .u64 .ptr .align 1 mark_apparent_cleared_param_0,
	.param .u64 .ptr .align 1 mark_apparent_cleared_param_1,
	.param .u32 mark_apparent_cleared_param_2
)
{
	.reg .pred 	%p<3>;
	.reg .b16 	%rs<2>;
	.reg .b32 	%r<7>;
	.reg .b64 	%rd<11>;

	ld.param.u64 	%rd1, [mark_apparent_cleared_param_0];
	ld.param.u64 	%rd2, [mark_apparent_cleared_param_1];
	ld.param.u32 	%r3, [mark_apparent_cleared_param_2];
	mov.u32 	%r4, %ctaid.x;
	mov.u32 	%r5, %ntid.x;
	mov.u32 	%r6, %tid.x;
	mad.lo.s32 	%r1, %r4, %r5, %r6;
	setp.ge.s32 	%p1, %r1, %r3;
	@%p1 bra 	$L__BB1_3;
	cvta.to.global.u64 	%rd3, %rd1;
	mul.wide.s32 	%rd4, %r1, 4;
	add.s64 	%rd5, %rd3, %rd4;
	ld.global.nc.u32 	%r2, [%rd5];
	setp.lt.s32 	%p2, %r2, 0;
	@%p2 bra 	$L__BB1_3;
	cvta.to.global.u64 	%rd6, %rd2;
	cvt.s64.s32 	%rd7, %r1;
	add.s64 	%rd8, %rd6, %rd7;
	mov.b16 	%rs1, 1;
	st.global.u8 	[%rd8], %rs1;
	cvt.u64.u32 	%rd9, %r2;
	add.s64 	%rd10, %rd6, %rd9;
	st.global.u8 	[%rd10], %rs1;
$L__BB1_3:
	ret;

}


// ===== COMPILED SASS (sm_100) =====

	.target	sm_100

	.elftype	@"ET_EXEC"


//--------------------- .note.nv.tkinfo           --------------------------
	.section	.note.nv.tkinfo,"",@"SHT_NOTE"
	.sectionflags	@"SHF_NOTE_NV_TKINFO"
	.tkinfo
        /*0018*/ 	.word	0x00000002
        /*0030*/ 	.string	""
        /*0030*/ 	.string	"ptxas"
        /*0030*/ 	.string	"Cuda compilation tools, release 13.0, V13.0.88"
        /*0030*/ 	.string	"Build cuda_13.0.r13.0/compiler.36424714_0"
        /*0030*/ 	.string	"-arch sm_100 -m 64 "



//--------------------- .note.nv.cuinfo           --------------------------
	.section	.note.nv.cuinfo,"",@"SHT_NOTE"
	.sectionflags	@"SHF_NOTE_NV_CUINFO"
        /*0018*/ 	.short	0x0002
        /*001a*/ 	.short	0x0064
        /*001c*/ 	.short	0x0082
	.zero		2


//--------------------- .nv.info                  --------------------------
	.section	.nv.info,"",@"SHT_CUDA_INFO"
	.align	4


	//----- nvinfo : EIATTR_REGCOUNT
	.align		4
        /*0000*/ 	.byte	0x04, 0x2f
        /*0002*/ 	.short	(.L_1 - .L_0)
	.align		4
.L_0:
        /*0004*/ 	.word	index@(find_apparent_pairs)
        /*0008*/ 	.word	0x0000000a


	//----- nvinfo : EIATTR_FRAME_SIZE
	.align		4
.L_1:
        /*000c*/ 	.byte	0x04, 0x11
        /*000e*/ 	.short	(.L_3 - .L_2)
	.align		4
.L_2:
        /*0010*/ 	.word	index@(find_apparent_pairs)
        /*0014*/ 	.word	0x00000000


	//----- nvinfo : EIATTR_REGCOUNT
	.align		4
.L_3:
        /*0018*/ 	.byte	0x04, 0x2f
        /*001a*/ 	.short	(.L_5 - .L_4)
	.align		4
.L_4:
        /*001c*/ 	.word	index@(mark_apparent_cleared)
        /*0020*/ 	.word	0x00000008


	//----- nvinfo : EIATTR_FRAME_SIZE
	.align		4
.L_5:
        /*0024*/ 	.byte	0x04, 0x11
        /*0026*/ 	.short	(.L_7 - .L_6)
	.align		4
.L_6:
        /*0028*/ 	.word	index@(mark_apparent_cleared)
        /*002c*/ 	.word	0x00000000


	//----- nvinfo : EIATTR_MIN_STACK_SIZE
	.align		4
.L_7:
        /*0030*/ 	.byte	0x04, 0x12
        /*0032*/ 	.short	(.L_9 - .L_8)
	.align		4
.L_8:
        /*0034*/ 	.word	index@(mark_apparent_cleared)
        /*0038*/ 	.word	0x00000000


	//----- nvinfo : EIATTR_MIN_STACK_SIZE
	.align		4
.L_9:
        /*003c*/ 	.byte	0x04, 0x12
        /*003e*/ 	.short	(.L_11 - .L_10)
	.align		4
.L_10:
        /*0040*/ 	.word	index@(find_apparent_pairs)
        /*0044*/ 	.word	0x00000000
.L_11:


//--------------------- .nv.compat                --------------------------
	.section	.nv.compat,"",@"SHT_CUDA_COMPAT_INFO"
	.align	4
        /*0000*/ 	.byte	0x02, 0x09, 0x00, 0x00, 0x02, 0x02, 0x01, 0x00, 0x02, 0x05, 0x05, 0x00, 0x03, 0x07, 0x01, 0x01
        /*0010*/ 	.byte	0x02, 0x03, 0x00, 0x00, 0x02, 0x06, 0x01, 0x00, 0x04, 0x0b, 0x08, 0x00, 0x09, 0x00, 0x00, 0x00
        /*0020*/ 	.byte	0x00, 0x00, 0x00, 0x00


//--------------------- .nv.info.mark_apparent_cleared --------------------------
	.section	.nv.info.mark_apparent_cleared,"",@"SHT_CUDA_INFO"
	.sectionflags	@""
	.align	4


	//----- nvinfo : EIATTR_CUDA_API_VERSION
	.align		4
        /*0000*/ 	.byte	0x04, 0x37
        /*0002*/ 	.short	(.L_13 - .L_12)
.L_12:
        /*0004*/ 	.word	0x00000082


	//----- nvinfo : EIATTR_KPARAM_INFO
	.align		4
.L_13:
        /*0008*/ 	.byte	0x04, 0x17
        /*000a*/ 	.short	(.L_15 - .L_14)
.L_14:
        /*000c*/ 	.word	0x00000000
        /*0010*/ 	.short	0x0002
        /*0012*/ 	.short	0x0010
        /*0014*/ 	.byte	0x00, 0xf0, 0x11, 0x00


	//----- nvinfo : EIATTR_KPARAM_INFO
	.align		4
.L_15:
        /*0018*/ 	.byte	0x04, 0x17
        /*001a*/ 	.short	(.L_17 - .L_16)
.L_16:
        /*001c*/ 	.word	0x00000000
        /*0020*/ 	.short	0x0001
        /*0022*/ 	.short	0x0008
        /*0024*/ 	.byte	0x00, 0xf5, 0x21, 0x00


	//----- nvinfo : EIATTR_KPARAM_INFO
	.align		4
.L_17:
        /*0028*/ 	.byte	0x04, 0x17
        /*002a*/ 	.short	(.L_19 - .L_18)
.L_18:
        /*002c*/ 	.word	0x00000000
        /*0030*/ 	.short	0x0000
        /*0032*/ 	.short	0x0000
        /*0034*/ 	.byte	0x00, 0xf5, 0x21, 0x00


	//----- nvinfo : EIATTR_SPARSE_MMA_MASK
	.align		4
.L_19:
        /*0038*/ 	.byte	0x03, 0x50
        /*003a*/ 	.short	0x0000


	//----- nvinfo : EIATTR_MAXREG_COUNT
	.align		4
        /*003c*/ 	.byte	0x03, 0x1b
        /*003e*/ 	.short	0x00ff


	//----- nvinfo : EIATTR_MERCURY_ISA_VERSION
	.align		4
        /*0040*/ 	.byte	0x03, 0x5f
        /*0042*/ 	.short	0x0101


	//----- nvinfo : EIATTR_VRC_CTA_INIT_COUNT
	.align		4
        /*0044*/ 	.byte	0x02, 0x4a
	.zero		1
	.zero		1


	//----- nvinfo : EIATTR_EXIT_INSTR_OFFSETS
	.align		4
        /*0048*/ 	.byte	0x04, 0x1c
        /*004a*/ 	.short	(.L_21 - .L_20)


	//   ....[0]....
.L_20:
        /*004c*/ 	.word	0x00000070


	//   ....[1]....
        /*0050*/ 	.word	0x000000d0


	//   ....[2]....
        /*0054*/ 	.word	0x00000160


	//----- nvinfo : EIATTR_CBANK_PARAM_SIZE
	.align		4
.L_21:
        /*0058*/ 	.byte	0x03, 0x19
        /*005a*/ 	.short	0x0014


	//----- nvinfo : EIATTR_PARAM_CBANK
	.align		4
        /*005c*/ 	.byte	0x04, 0x0a
        /*005e*/ 	.short	(.L_23 - .L_22)
	.align		4
.L_22:
        /*0060*/ 	.word	index@(.nv.constant0.mark_apparent_cleared)
        /*0064*/ 	.short	0x0380
        /*0066*/ 	.short	0x0014


	//----- nvinfo : EIATTR_SW_WAR
	.align		4
.L_23:
        /*0068*/ 	.byte	0x04, 0x36
        /*006a*/ 	.short	(.L_25 - .L_24)
.L_24:
        /*006c*/ 	.word	0x00000008
.L_25:


//--------------------- .nv.info.find_apparent_pairs --------------------------
	.section	.nv.info.find_apparent_pairs,"",@"SHT_CUDA_INFO"
	.sectionflags	@""
	.align	4


	//----- nvinfo : EIATTR_CUDA_API_VERSION
	.align		4
        /*0000*/ 	.byte	0x04, 0x37
        /*0002*/ 	.short	(.L_27 - .L_26)
.L_26:
        /*0004*/ 	.word	0x00000082


	//----- nvinfo : EIATTR_KPARAM_INFO
	.align		4
.L_27:
        /*0008*/ 	.byte	0x04, 0x17
        /*000a*/ 	.short	(.L_29 - .L_28)
.L_28:
        /*000c*/ 	.word	0x00000000
        /*0010*/ 	.short	0x0003
        /*0012*/ 	.short	0x0018
        /*0014*/ 	.byte	0x00, 0xf0, 0x11, 0x00


	//----- nvinfo : EIATTR_KPARAM_INFO
	.align		4
.L_29:
        /*0018*/ 	.byte	0x04, 0x17
        /*001a*/ 	.short	(.L_31 - .L_30)
.L_30:
        /*001c*/ 	.word	0x00000000
        /*0020*/ 	.short	0x0002
        /*0022*/ 	.short	0x0010
        /*0024*/ 	.byte	0x00, 0xf5, 0x21, 0x00


	//----- nvinfo : EIATTR_KPARAM_INFO
	.align		4
.L_31:
        /*0028*/ 	.byte	0x04, 0x17
        /*002a*/ 	.short	(.L_33 - .L_32)
.L_32:
        /*002c*/ 	.word	0x00000000
        /*0030*/ 	.short	0x0001
        /*0032*/ 	.short	0x0008
        /*0034*/ 	.byte	0x00, 0xf5, 0x21, 0x00


	//----- nvinfo : EIATTR_KPARAM_INFO
	.align		4
.L_33:
        /*0038*/ 	.byte	0x04, 0x17
        /*003a*/ 	.short	(.L_35 - .L_34)
.L_34:
        /*003c*/ 	.word	0x00000000
        /*0040*/ 	.short	0x0000
        /*0042*/ 	.short	0x0000
        /*0044*/ 	.byte	0x00, 0xf5, 0x21, 0x00


	//----- nvinfo : EIATTR_SPARSE_MMA_MASK
	.align		4
.L_35:
        /*0048*/ 	.byte	0x03, 0x50
        /*004a*/ 	.short	0x0000


	//----- nvinfo : EIATTR_MAXREG_COUNT
	.align		4
        /*004c*/ 	.byte	0x03, 0x1b
        /*004e*/ 	.short	0x00ff


	//----- nvinfo : EIATTR_MERCURY_ISA_VERSION
	.align		4
        /*0050*/ 	.byte	0x03, 0x5f
        /*0052*/ 	.short	0x0101


	//----- nvinfo : EIATTR_VRC_CTA_INIT_COUNT
	.align		4
        /*0054*/ 	.byte	0x02, 0x4a
	.zero		1
	.zero		1


	//----- nvinfo : EIATTR_EXIT_INSTR_OFFSETS
	.align		4
        /*0058*/ 	.byte	0x04, 0x1c
        /*005a*/ 	.short	(.L_37 - .L_36)


	//   ....[0]....
.L_36:
        /*005c*/ 	.word	0x00000070


	//   ....[1]....
        /*0060*/ 	.word	0x000000f0


	//   ....[2]....
        /*0064*/ 	.word	0x00000170


	//----- nvinfo : EIATTR_CBANK_PARAM_SIZE
	.align		4
.L_37:
        /*0068*/ 	.byte	0x03, 0x19
        /*006a*/ 	.short	0x001c


	//----- nvinfo : EIATTR_PARAM_CBANK
	.align		4
        /*006c*/ 	.byte	0x04, 0x0a
        /*006e*/ 	.short	(.L_39 - .L_38)
	.align		4
.L_38:
        /*0070*/ 	.word	index@(.nv.constant0.find_apparent_pairs)
        /*0074*/ 	.short	0x0380
        /*0076*/ 	.short	0x001c


	//----- nvinfo : EIATTR_SW_WAR
	.align		4
.L_39:
        /*0078*/ 	.byte	0x04, 0x36
        /*007a*/ 	.short	(.L_41 - .L_40)
.L_40:
        /*007c*/ 	.word	0x00000008
.L_41:


//--------------------- .nv.callgraph             --------------------------
	.section	.nv.callgraph,"",@"SHT_CUDA_CALLGRAPH"
	.align	4
	.sectionentsize	8
	.align		4
        /*0000*/ 	.word	0x00000000
	.align		4
        /*0004*/ 	.word	0xffffffff
	.align		4
        /*0008*/ 	.word	0x00000000
	.align		4
        /*000c*/ 	.word	0xfffffffe
	.align		4
        /*0010*/ 	.word	0x00000000
	.align		4
        /*0014*/ 	.word	0xfffffffd
	.align		4
        /*0018*/ 	.word	0x00000000
	.align		4
        /*001c*/ 	.word	0xfffffffc


//--------------------- .text.mark_apparent_cleared --------------------------
	.section	.text.mark_apparent_cleared,"ax",@progbits
	.align	128
        .global         mark_apparent_cleared
        .type           mark_apparent_cleared,@function
        .size           mark_apparent_cleared,(.L_x_2 - mark_apparent_cleared)
        .other          mark_apparent_cleared,@"STO_CUDA_ENTRY STV_DEFAULT"
mark_apparent_cleared:
.text.mark_apparent_cleared:
[----:B------:R-:W-:Y:S01]  /*0000*/  LDC R1, c[0x0][0x37c] ;  /* 0x0000df00ff017b82 */ /* 0x000fe20000000800 */
[----:B------:R-:W0:Y:S07]  /*0010*/  S2R R0, SR_TID.X ;  /* 0x0000000000007919 */ /* 0x000e2e0000002100 */
[----:B------:R-:W0:Y:S01]  /*0020*/  S2UR UR4, SR_CTAID.X ;  /* 0x00000000000479c3 */ /* 0x000e220000002500 */
[----:B------:R-:W1:Y:S07]  /*0030*/  LDCU UR5, c[0x0][0x390] ;  /* 0x00007200ff0577ac */ /* 0x000e6e0008000800 */
[----:B------:R-:W0:Y:S02]  /*0040*/  LDC R5, c[0x0][0x360] ;  /* 0x0000d800ff057b82 */ /* 0x000e240000000800 */
[----:B0-----:R-:W-:-:S05]  /*0050*/  IMAD R5, R5, UR4, R0 ;  /* 0x0000000405057c24 */ /* 0x001fca000f8e0200 */
[----:B-1----:R-:W-:-:S13]  /*0060*/  ISETP.GE.AND P0, PT, R5, UR5, PT ;  /* 0x0000000505007c0c */ /* 0x002fda000bf06270 */
[----:B------:R-:W-:Y:S05]  /*0070*/  @P0 EXIT ;  /* 0x000000000000094d */ /* 0x000fea0003800000 */
[----:B------:R-:W0:Y:S01]  /*0080*/  LDC.64 R2, c[0x0][0x380] ;  /* 0x0000e000ff027b82 */ /* 0x000e220000000a00 */
[----:B------:R-:W1:Y:S01]  /*0090*/  LDCU.64 UR4, c[0x0][0x358] ;  /* 0x00006b00ff0477ac */ /* 0x000e620008000a00 */
[----:B0-----:R-:W-:-:S06]  /*00a0*/  IMAD.WIDE R2, R5, 0x4, R2 ;  /* 0x0000000405027825 */ /* 0x001fcc00078e0202 */
[----:B-1----:R-:W2:Y:S02]  /*00b0*/  LDG.E.CONSTANT R3, desc[UR4][R2.64] ;  /* 0x0000000402037981 */ /* 0x002ea4000c1e9900 */
[----:B--2---:R-:W-:-:S13]  /*00c0*/  ISETP.GE.AND P0, PT, R3, RZ, PT ;  /* 0x000000ff0300720c */ /* 0x004fda0003f06270 */
[----:B------:R-:W-:Y:S05]  /*00d0*/  @!P0 EXIT ;  /* 0x000000000000894d */ /* 0x000fea0003800000 */
[----:B------:R-:W0:Y:S01]  /*00e0*/  LDCU.64 UR6, c[0x0][0x388] ;  /* 0x00007100ff0677ac */ /* 0x000e220008000a00 */
[----:B------:R-:W-:Y:S01]  /*00f0*/  IMAD.MOV.U32 R0, RZ, RZ, 0x1 ;  /* 0x00000001ff007424 */ /* 0x000fe200078e00ff */
[----:B0-----:R-:W-:Y:S02]  /*0100*/  IADD3 R2, P0, PT, R5, UR6, RZ ;  /* 0x0000000605027c10 */ /* 0x001fe4000ff1e0ff */
[----:B------:R-:W-:Y:S02]  /*0110*/  IADD3 R4, P1, PT, R3, UR6, RZ ;  /* 0x0000000603047c10 */ /* 0x000fe4000ff3e0ff */
[----:B------:R-:W-:-:S03]  /*0120*/  LEA.HI.X.SX32 R3, R5, UR7, 0x1, P0 ;  /* 0x0000000705037c11 */ /* 0x000fc600080f0eff */
[----:B------:R-:W-:Y:S02]  /*0130*/  IMAD.X R5, RZ, RZ, UR7, P1 ;  /* 0x00000007ff057e24 */ /* 0x000fe400088e06ff */
[----:B------:R-:W-:Y:S04]  /*0140*/  STG.E.U8 desc[UR4][R2.64], R0 ;  /* 0x0000000002007986 */ /* 0x000fe8000c101104 */
[----:B------:R-:W-:Y:S01]  /*0150*/  STG.E.U8 desc[UR4][R4.64], R0 ;  /* 0x0000000004007986 */ /* 0x000fe2000c101104 */
[----:B------:R-:W-:Y:S05]  /*0160*/  EXIT ;  /* 0x000000000000794d */ /* 0x000fea0003800000 */
.L_x_0:
[----:B------:R-:W-:-:S00]  /*0170*/  BRA `(.L_x_0) ;  /* 0xfffffffc00fc7947 */ /* 0x000fc0000383ffff */
[----:B------:R-:W-:-:S00]  /*0180*/  NOP ;  /* 0x0000000000007918 */ /* 0x000fc00000000000 */
[----:B------:R-:W-:-:S00]  /*0190*/  NOP ;  /* 0x0000000000007918 */ /* 0x000fc00000000000 */
[----:B------:R-:W-:-:S00]  /*01a0*/  NOP ;  /* 0x0000000000007918 */ /* 0x000fc00000000000 */
[----:B------:R-:W-:-:S00]  /*01b0*/  NOP ;  /* 0x0000000000007918 */ /* 0x000fc00000000000 */
[----:B------:R-:W-:-:S00]  /*01c0*/  NOP ;  /* 0x0000000000007918 */ /* 0x000fc00000000000 */
[----:B------:R-:W-:-:S00]  /*01d0*/  NOP ;  /* 0x0000000000007918 */ /* 0x000fc00000000000 */
[----:B------:R-:W-:-:S00]  /*01e0*/  NOP ;  /* 0x0000000000007918 */ /* 0x000fc00000000000 */
[----:B------:R-:W-:-:S00]  /*01f0*/  NOP ;  /* 0x0000000000007918 */ /* 0x000fc00000000000 */
.L_x_2:


//--------------------- .text.find_apparent_pairs --------------------------
	.section	.text.find_apparent_pairs,"ax",@progbits
	.align	128
        .global         find_apparent_pairs
        .type           find_apparent_pairs,@function
        .size           find_apparent_pairs,(.L_x_3 - find_apparent_pairs)
        .other          find_apparent_pairs,@"STO_CUDA_ENTRY STV_DEFAULT"
find_apparent_pairs:
.text.find_apparent_pairs:
        /* <DEDUP_REMOVED lines=10> */
[----:B0-----:R-:W-:-:S05]  /*00a0*/  IMAD.WIDE R2, R7, 0x4, R2 ;  /* 0x0000000407027825 */ /* 0x001fca00078e0202 */
[----:B-1----:R-:W2:Y:S04]  /*00b0*/  LDG.E.CONSTANT R5, desc[UR4][R2.64] ;  /* 0x0000000402057981 */ /* 0x002ea8000c1e9900 */
[----:B------:R-:W2:Y:S02]  /*00c0*/  LDG.E.CONSTANT R0, desc[UR4][R2.64+0x4] ;  /* 0x0000040402007981 */ /* 0x000ea4000c1e9900 */
[----:B--2---:R-:W-:-:S04]  /*00d0*/  IADD3 R0, PT, PT, -R5, R0, RZ ;  /* 0x0000000005007210 */ /* 0x004fc80007ffe1ff */
[----:B------:R-:W-:-:S13]  /*00e0*/  ISETP.NE.AND P0, PT, R0, 0x1, PT ;  /* 0x000000010000780c */ /* 0x000fda0003f05270 */
[----:B------:R-:W-:Y:S05]  /*00f0*/  @P0 EXIT ;  /* 0x000000000000094d */ /* 0x000fea0003800000 */
[----:B------:R-:W0:Y:S02]  /*0100*/  LDC.64 R2, c[0x0][0x388] ;  /* 0x0000e200ff027b82 */ /* 0x000e240000000a00 */
[----:B0-----:R-:W-:-:S06]  /*0110*/  IMAD.WIDE R2, R5, 0x4, R2 ;  /* 0x0000000405027825 */ /* 0x001fcc00078e0202 */
[----:B------:R-:W0:Y:S01]  /*0120*/  LDC.64 R4, c[0x0][0x390] ;  /* 0x0000e400ff047b82 */ /* 0x000e220000000a00 */
[----:B------:R-:W0:Y:S01]  /*0130*/  LDG.E.CONSTANT R3, desc[UR4][R2.64] ;  /* 0x0000000402037981 */ /* 0x000e22000c1e9900 */
[----:B------:R-:W-:Y:S01]  /*0140*/  MOV R6, 0xffffffff ;  /* 0xffffffff00067802 */ /* 0x000fe20000000f00 */
[----:B0-----:R-:W-:-:S05]  /*0150*/  IMAD.WIDE R4, R3, 0x4, R4 ;  /* 0x0000000403047825 */ /* 0x001fca00078e0204 */
[----:B------:R-:W-:Y:S01]  /*0160*/  ATOMG.E.CAS.STRONG.GPU PT, RZ, [R4], R6, R7 ;  /* 0x0000000604ff73a9 */ /* 0x000fe200001ee107 */
[----:B------:R-:W-:Y:S05]  /*0170*/  EXIT ;  /* 0x000000000000794d */ /* 0x000fea0003800000 */
.L_x_1:
        /* <DEDUP_REMOVED lines=16> */
.L_x_3:


//--------------------- .nv.shared.reserved.0     --------------------------
	.section	.nv.shared.reserved.0,"aw",@nobits
	.weak		__nv_reservedSMEM_offset_0_alias
	.size		__nv_reservedSMEM_offset_0_alias, 0, 64
	.other		__nv_reservedSMEM_offset_0_alias,@"STO_CUDA_RESERVED_SHARED STV_DEFAULT"
__nv_reservedSMEM_offset_0_alias:
	.zero		0
	.zero		64


//--------------------- .nv.constant0.mark_apparent_cleared --------------------------
	.section	.nv.constant0.mark_apparent_cleared,"a",@progbits
	.sectionflags	@""
	.align	4
.nv.constant0.mark_apparent_cleared:
	.zero		916


//--------------------- .nv.constant0.find_apparent_pairs --------------------------
	.section	.nv.constant0.find_apparent_pairs,"a",@progbits
	.sectionflags	@""
	.align	4
.nv.constant0.find_apparent_pairs:
	.zero		924


//--------------------- SYMBOLS --------------------------

	.type		.nv.reservedSmem.offset0,@object
	.size		.nv.reservedSmem.offset0,0x4
